	.headerflags	@"EF_CUDA_TEXMODE_UNIFIED EF_CUDA_64BIT_ADDRESS EF_CUDA_ACCELERATORS EF_CUDA_SM90 EF_CUDA_VIRTUAL_SM(EF_CUDA_SM90)"
	.elftype	@"ET_EXEC"


//--------------------- .nv.info                  --------------------------
	.section	.nv.info,"",@"SHT_CUDA_INFO"
	.align	4


	//----- nvinfo : EIATTR_REGCOUNT
	.align		4
        /*0000*/ 	.byte	0x04, 0x2f
        /*0002*/ 	.short	(.L_2 - .L_1)
	.align		4
.L_1:
        /*0004*/ 	.word	index@(triton_poi_fused__unsafe_index_add_elu_mul_sub_17)
        /*0008*/ 	.word	0x00000020


	//----- nvinfo : EIATTR_MIN_STACK_SIZE
	.align		4
.L_2:
        /*000c*/ 	.byte	0x04, 0x12
        /*000e*/ 	.short	(.L_4 - .L_3)
	.align		4
.L_3:
        /*0010*/ 	.word	index@(triton_poi_fused__unsafe_index_add_elu_mul_sub_17)
        /*0014*/ 	.word	0x00000000


	//----- nvinfo : EIATTR_FRAME_SIZE
	.align		4
.L_4:
        /*0018*/ 	.byte	0x04, 0x11
        /*001a*/ 	.short	(.L_6 - .L_5)
	.align		4
.L_5:
        /*001c*/ 	.word	index@(triton_poi_fused__unsafe_index_add_elu_mul_sub_17)
        /*0020*/ 	.word	0x00000000


	//----- nvinfo : EIATTR_MIN_STACK_SIZE
	.align		4
.L_6:
        /*0024*/ 	.byte	0x04, 0x12
        /*0026*/ 	.short	(.L_8 - .L_7)
	.align		4
.L_7:
        /*0028*/ 	.word	index@(triton_poi_fused__unsafe_index_add_elu_mul_sub_17)
        /*002c*/ 	.word	0x00000000
.L_8:


//--------------------- .nv.info.triton_poi_fused__unsafe_index_add_elu_mul_sub_17 --------------------------
	.section	.nv.info.triton_poi_fused__unsafe_index_add_elu_mul_sub_17,"",@"SHT_CUDA_INFO"
	.sectionflags	@""
	.align	4


	//----- nvinfo : EIATTR_CUDA_API_VERSION
	.align		4
        /*0000*/ 	.byte	0x04, 0x37
        /*0002*/ 	.short	(.L_10 - .L_9)
.L_9:
        /*0004*/ 	.word	0x0000007c


	//----- nvinfo : EIATTR_KPARAM_INFO
	.align		4
.L_10:
        /*0008*/ 	.byte	0x04, 0x17
        /*000a*/ 	.short	(.L_12 - .L_11)
.L_11:
        /*000c*/ 	.word	0x00000000
        /*0010*/ 	.short	0x000b
        /*0012*/ 	.short	0x0058
        /*0014*/ 	.byte	0x00, 0xf0, 0x11, 0x00


	//----- nvinfo : EIATTR_KPARAM_INFO
	.align		4
.L_12:
        /*0018*/ 	.byte	0x04, 0x17
        /*001a*/ 	.short	(.L_14 - .L_13)
.L_13:
        /*001c*/ 	.word	0x00000000
        /*0020*/ 	.short	0x000a
        /*0022*/ 	.short	0x0050
        /*0024*/ 	.byte	0x00, 0xf4, 0x21, 0x00


	//----- nvinfo : EIATTR_KPARAM_INFO
	.align		4
.L_14:
        /*0028*/ 	.byte	0x04, 0x17
        /*002a*/ 	.short	(.L_16 - .L_15)
.L_15:
        /*002c*/ 	.word	0x00000000
        /*0030*/ 	.short	0x0009
        /*0032*/ 	.short	0x0048
        /*0034*/ 	.byte	0x00, 0xf4, 0x21, 0x00


	//----- nvinfo : EIATTR_KPARAM_INFO
	.align		4
.L_16:
        /*0038*/ 	.byte	0x04, 0x17
        /*003a*/ 	.short	(.L_18 - .L_17)
.L_17:
        /*003c*/ 	.word	0x00000000
        /*0040*/ 	.short	0x0008
        /*0042*/ 	.short	0x0040
        /*0044*/ 	.byte	0x00, 0xf4, 0x21, 0x00


	//----- nvinfo : EIATTR_KPARAM_INFO
	.align		4
.L_18:
        /*0048*/ 	.byte	0x04, 0x17
        /*004a*/ 	.short	(.L_20 - .L_19)
.L_19:
        /*004c*/ 	.word	0x00000000
        /*0050*/ 	.short	0x0007
        /*0052*/ 	.short	0x0038
        /*0054*/ 	.byte	0x00, 0xf4, 0x21, 0x00


	//----- nvinfo : EIATTR_KPARAM_INFO
	.align		4
.L_20:
        /*0058*/ 	.byte	0x04, 0x17
        /*005a*/ 	.short	(.L_22 - .L_21)
.L_21:
        /*005c*/ 	.word	0x00000000
        /*0060*/ 	.short	0x0006
        /*0062*/ 	.short	0x0030
        /*0064*/ 	.byte	0x00, 0xf4, 0x21, 0x00


	//----- nvinfo : EIATTR_KPARAM_INFO
	.align		4
.L_22:
        /*0068*/ 	.byte	0x04, 0x17
        /*006a*/ 	.short	(.L_24 - .L_23)
.L_23:
        /*006c*/ 	.word	0x00000000
        /*0070*/ 	.short	0x0005
        /*0072*/ 	.short	0x0028
        /*0074*/ 	.byte	0x00, 0xf4, 0x21, 0x00


	//----- nvinfo : EIATTR_KPARAM_INFO
	.align		4
.L_24:
        /*0078*/ 	.byte	0x04, 0x17
        /*007a*/ 	.short	(.L_26 - .L_25)
.L_25:
        /*007c*/ 	.word	0x00000000
        /*0080*/ 	.short	0x0004
        /*0082*/ 	.short	0x0020
        /*0084*/ 	.byte	0x00, 0xf4, 0x21, 0x00


	//----- nvinfo : EIATTR_KPARAM_INFO
	.align		4
.L_26:
        /*0088*/ 	.byte	0x04, 0x17
        /*008a*/ 	.short	(.L_28 - .L_27)
.L_27:
        /*008c*/ 	.word	0x00000000
        /*0090*/ 	.short	0x0003
        /*0092*/ 	.short	0x0018
        /*0094*/ 	.byte	0x00, 0xf4, 0x21, 0x00


	//----- nvinfo : EIATTR_KPARAM_INFO
	.align		4
.L_28:
        /*0098*/ 	.byte	0x04, 0x17
        /*009a*/ 	.short	(.L_30 - .L_29)
.L_29:
        /*009c*/ 	.word	0x00000000
        /*00a0*/ 	.short	0x0002
        /*00a2*/ 	.short	0x0010
        /*00a4*/ 	.byte	0x00, 0xf4, 0x21, 0x00


	//----- nvinfo : EIATTR_KPARAM_INFO
	.align		4
.L_30:
        /*00a8*/ 	.byte	0x04, 0x17
        /*00aa*/ 	.short	(.L_32 - .L_31)
.L_31:
        /*00ac*/ 	.word	0x00000000
        /*00b0*/ 	.short	0x0001
        /*00b2*/ 	.short	0x0008
        /*00b4*/ 	.byte	0x00, 0xf4, 0x21, 0x00


	//----- nvinfo : EIATTR_KPARAM_INFO
	.align		4
.L_32:
        /*00b8*/ 	.byte	0x04, 0x17
        /*00ba*/ 	.short	(.L_34 - .L_33)
.L_33:
        /*00bc*/ 	.word	0x00000000
        /*00c0*/ 	.short	0x0000
        /*00c2*/ 	.short	0x0000
        /*00c4*/ 	.byte	0x00, 0xf4, 0x21, 0x00


	//----- nvinfo : EIATTR_SPARSE_MMA_MASK
	.align		4
.L_34:
        /*00c8*/ 	.byte	0x03, 0x50
        /*00ca*/ 	.short	0x0000


	//----- nvinfo : EIATTR_MAXREG_COUNT
	.align		4
        /*00cc*/ 	.byte	0x03, 0x1b
        /*00ce*/ 	.short	0x00ff


	//----- nvinfo : EIATTR_EXIT_INSTR_OFFSETS
	.align		4
        /*00d0*/ 	.byte	0x04, 0x1c
        /*00d2*/ 	.short	(.L_36 - .L_35)


	//   ....[0]....
.L_35:
        /*00d4*/ 	.word	0x000016e0


	//----- nvinfo : EIATTR_REQNTID
	.align		4
.L_36:
        /*00d8*/ 	.byte	0x04, 0x10
        /*00da*/ 	.short	(.L_38 - .L_37)
.L_37:
        /*00dc*/ 	.word	0x00000100
        /*00e0*/ 	.word	0x00000001
        /*00e4*/ 	.word	0x00000001


	//----- nvinfo : EIATTR_CBANK_PARAM_SIZE
	.align		4
.L_38:
        /*00e8*/ 	.byte	0x03, 0x19
        /*00ea*/ 	.short	0x005c


	//----- nvinfo : EIATTR_PARAM_CBANK
	.align		4
        /*00ec*/ 	.byte	0x04, 0x0a
        /*00ee*/ 	.short	(.L_40 - .L_39)
	.align		4
.L_39:
        /*00f0*/ 	.word	index@(.nv.constant0.triton_poi_fused__unsafe_index_add_elu_mul_sub_17)
        /*00f4*/ 	.short	0x0210
        /*00f6*/ 	.short	0x005c


	//----- nvinfo : EIATTR_SW_WAR
	.align		4
.L_40:
        /*00f8*/ 	.byte	0x04, 0x36
        /*00fa*/ 	.short	(.L_42 - .L_41)
.L_41:
        /*00fc*/ 	.word	0x00000008
.L_42:


//--------------------- .nv.callgraph             --------------------------
	.section	.nv.callgraph,"",@"SHT_CUDA_CALLGRAPH"
	.align	4
	.sectionentsize	8
	.align		4
        /*0000*/ 	.word	0x00000000
	.align		4
        /*0004*/ 	.word	0xffffffff
	.align		4
        /*0008*/ 	.word	0x00000000
	.align		4
        /*000c*/ 	.word	0xfffffffe
	.align		4
        /*0010*/ 	.word	0x00000000
	.align		4
        /*0014*/ 	.word	0xfffffffd
	.align		4
        /*0018*/ 	.word	0x00000000
	.align		4
        /*001c*/ 	.word	0xfffffffc


//--------------------- .nv.constant4             --------------------------
	.section	.nv.constant4,"a",@progbits
	.align	8
	.align		8
.nv.constant4:
        /*0000*/ 	.dword	_$_str


//--------------------- .text.triton_poi_fused__unsafe_index_add_elu_mul_sub_17 --------------------------
	.section	.text.triton_poi_fused__unsafe_index_add_elu_mul_sub_17,"ax",@progbits
	.align	128
        .global         triton_poi_fused__unsafe_index_add_elu_mul_sub_17
        .type           triton_poi_fused__unsafe_index_add_elu_mul_sub_17,@function
        .size           triton_poi_fused__unsafe_index_add_elu_mul_sub_17,(.L_x_1 - triton_poi_fused__unsafe_index_add_elu_mul_sub_17)
        .other          triton_poi_fused__unsafe_index_add_elu_mul_sub_17,@"STO_CUDA_ENTRY STV_DEFAULT"
triton_poi_fused__unsafe_index_add_elu_mul_sub_17:
.text.triton_poi_fused__unsafe_index_add_elu_mul_sub_17:
[----:B------:R-:W-:Y:S01]  /*0000*/  LDC R1, c[0x0][0x28] ;  /* 0x00000a00ff017b82 */ /* 0x000fe20000000800 */
[----:B------:R-:W1:Y:S07]  /*0010*/  S2R R0, SR_TID.X ;  /* 0x0000000000007919 */ /* 0x000e6e0000002100 */
[----:B------:R-:W2:Y:S01]  /*0020*/  LDC.64 R10, c[0x0][0x218] ;  /* 0x00008600ff0a7b82 */ /* 0x000ea20000000a00 */
[----:B------:R-:W-:Y:S01]  /*0030*/  ULDC.64 UR4, c[0x0][0x208] ;  /* 0x0000820000047ab9 */ /* 0x000fe20000000a00 */
[----:B------:R-:W-:Y:S01]  /*0040*/  ULDC.64 UR6, c[0x0][0x228] ;  /* 0x00008a0000067ab9 */ /* 0x000fe20000000a00 */
[----:B------:R-:W3:Y:S05]  /*0050*/  S2R R3, SR_CTAID.X ;  /* 0x0000000000037919 */ /* 0x000eea0000002500 */
[----:B------:R-:W4:Y:S08]  /*0060*/  LDC.64 R8, c[0x0][0x240] ;  /* 0x00009000ff087b82 */ /* 0x000f300000000a00 */
[----:B------:R-:W5:Y:S01]  /*0070*/  LDC.64 R12, c[0x0][0x230] ;  /* 0x00008c00ff0c7b82 */ /* 0x000f620000000a00 */
[----:B-1----:R-:W-:-:S04]  /*0080*/  SHF.L.U32 R0, R0, 0x1, RZ ;  /* 0x0000000100007819 */ /* 0x002fc800000006ff */
[----:B------:R-:W-:-:S04]  /*0090*/  LOP3.LUT R0, R0, 0x1fe, RZ, 0xc0, !PT ;  /* 0x000001fe00007812 */ /* 0x000fc800078ec0ff */
[----:B---3--:R-:W-:-:S04]  /*00a0*/  LEA R0, R3, R0, 0x9 ;  /* 0x0000000003007211 */ /* 0x008fc800078e48ff */
[----:B------:R-:W-:-:S04]  /*00b0*/  SHF.R.S32.HI R5, RZ, 0x1f, R0 ;  /* 0x0000001fff057819 */ /* 0x000fc80000011400 */
[----:B------:R-:W-:Y:S02]  /*00c0*/  LEA.HI R6, R5, R0, RZ, 0x5 ;  /* 0x0000000005067211 */ /* 0x000fe400078f28ff */
[----:B------:R-:W1:Y:S02]  /*00d0*/  LDC.64 R4, c[0x0][0x220] ;  /* 0x00008800ff047b82 */ /* 0x000e640000000a00 */
[----:B------:R-:W-:Y:S02]  /*00e0*/  SHF.R.S32.HI R2, RZ, 0x5, R6 ;  /* 0x00000005ff027819 */ /* 0x000fe40000011406 */
[----:B------:R-:W-:Y:S02]  /*00f0*/  LOP3.LUT R19, R6, 0xffffffe0, RZ, 0xc0, !PT ;  /* 0xffffffe006137812 */ /* 0x000fe400078ec0ff */
[----:B------:R-:W-:-:S04]  /*0100*/  LEA.HI R7, R2, R2, RZ, 0x5 ;  /* 0x0000000202077211 */ /* 0x000fc800078f28ff */
[----:B------:R-:W-:-:S04]  /*0110*/  LOP3.LUT R7, R7, 0xffffffe0, RZ, 0xc0, !PT ;  /* 0xffffffe007077812 */ /* 0x000fc800078ec0ff */
[----:B------:R-:W-:-:S05]  /*0120*/  IADD3 R2, R2, -R7, RZ ;  /* 0x8000000702027210 */ /* 0x000fca0007ffe0ff */
[----:B--2---:R-:W-:Y:S01]  /*0130*/  IMAD.WIDE R10, R2, 0x8, R10 ;  /* 0x00000008020a7825 */ /* 0x004fe200078e020a */
[----:B------:R-:W-:-:S05]  /*0140*/  IADD3 R19, R0, -R19, RZ ;  /* 0x8000001300137210 */ /* 0x000fca0007ffe0ff */
[----:B------:R-:W2:Y:S01]  /*0150*/  LDG.E.EL.64 R10, desc[UR4][R10.64] ;  /* 0x000000040a0a7981 */ /* 0x000ea2000c2e1b00 */
[----:B-1----:R-:W-:-:S06]  /*0160*/  IMAD.WIDE R4, R19, 0x8, R4 ;  /* 0x0000000813047825 */ /* 0x002fcc00078e0204 */
[----:B------:R-:W3:Y:S01]  /*0170*/  LDG.E.EL.128 R4, desc[UR4][R4.64] ;  /* 0x0000000404047981 */ /* 0x000ee2000c2e1d00 */
[----:B----4-:R-:W-:-:S06]  /*0180*/  IMAD.WIDE R8, R2, 0x8, R8 ;  /* 0x0000000802087825 */ /* 0x010fcc00078e0208 */
[----:B------:R-:W4:Y:S01]  /*0190*/  LDG.E.EL.64 R8, desc[UR4][R8.64] ;  /* 0x0000000408087981 */ /* 0x000f22000c2e1b00 */
[----:B------:R-:W-:-:S04]  /*01a0*/  SHF.R.S32.HI R15, RZ, 0x16, R3 ;  /* 0x00000016ff0f7819 */ /* 0x000fc80000011403 */
[----:B------:R-:W-:-:S04]  /*01b0*/  SGXT R15, R15, 0x1 ;  /* 0x000000010f0f781a */ /* 0x000fc80000000200 */
[----:B------:R-:W-:-:S04]  /*01c0*/  LEA.HI R15, R15, R0, RZ, 0xa ;  /* 0x000000000f0f7211 */ /* 0x000fc800078f50ff */
[----:B------:R-:W-:-:S05]  /*01d0*/  SHF.R.S32.HI R15, RZ, 0xa, R15 ;  /* 0x0000000aff0f7819 */ /* 0x000fca000001140f */
[----:B-----5:R-:W-:-:S06]  /*01e0*/  IMAD.WIDE R12, R15, 0x4, R12 ;  /* 0x000000040f0c7825 */ /* 0x020fcc00078e020c */
[----:B------:R1:W5:Y:S01]  /*01f0*/  LDG.E.EL R13, desc[UR4][R12.64] ;  /* 0x000000040c0d7981 */ /* 0x000362000c2e1900 */
[----:B--2---:R-:W-:-:S04]  /*0200*/  SHF.R.U32.HI R21, RZ, 0x1b, R11 ;  /* 0x0000001bff157819 */ /* 0x004fc8000001160b */
[----:B------:R-:W-:-:S04]  /*0210*/  LOP3.LUT R21, R21, 0x10, RZ, 0xc0, !PT ;  /* 0x0000001015157812 */ /* 0x000fc800078ec0ff */
[----:B------:R-:W-:Y:S02]  /*0220*/  IADD3 R21, P0, R10, R21, RZ ;  /* 0x000000150a157210 */ /* 0x000fe40007f1e0ff */
[----:B---3--:R-:W-:Y:S02]  /*0230*/  SHF.R.U32.HI R10, RZ, 0x19, R5 ;  /* 0x00000019ff0a7819 */ /* 0x008fe40000011605 */
[----:B------:R-:W-:Y:S02]  /*0240*/  IADD3.X R16, RZ, R11, RZ, P0, !PT ;  /* 0x0000000bff107210 */ /* 0x000fe400007fe4ff */
[----:B------:R-:W-:Y:S02]  /*0250*/  LOP3.LUT R3, R10, 0x40, RZ, 0xc0, !PT ;  /* 0x000000400a037812 */ /* 0x000fe400078ec0ff */
[----:B------:R-:W-:Y:S01]  /*0260*/  LEA R14, P0, R4, UR6, 0x2 ;  /* 0x00000006040e7c11 */ /* 0x000fe2000f8010ff */
[----:B------:R-:W2:Y:S01]  /*0270*/  LDC.64 R10, c[0x0][0x238] ;  /* 0x00008e00ff0a7b82 */ /* 0x000ea20000000a00 */
[----:B------:R-:W-:-:S02]  /*0280*/  SHF.L.U32 R17, R21, 0x6, RZ ;  /* 0x0000000615117819 */ /* 0x000fc400000006ff */
[----:B------:R-:W-:Y:S02]  /*0290*/  LEA.HI.X R18, R4, UR7, R5, 0x2, P0 ;  /* 0x0000000704127c11 */ /* 0x000fe400080f1405 */
[----:B------:R-:W-:Y:S02]  /*02a0*/  IADD3 R3, P0, R3, R14, RZ ;  /* 0x0000000e03037210 */ /* 0x000fe40007f1e0ff */
[----:B------:R-:W-:Y:S02]  /*02b0*/  SHF.L.U64.HI R21, R21, 0x6, R16 ;  /* 0x0000000615157819 */ /* 0x000fe40000010210 */
[----:B------:R-:W-:Y:S02]  /*02c0*/  IADD3.X R18, RZ, R18, RZ, P0, !PT ;  /* 0x00000012ff127210 */ /* 0x000fe400007fe4ff */
[----:B------:R-:W-:Y:S02]  /*02d0*/  IADD3 R4, P0, R17, R3, RZ ;  /* 0x0000000311047210 */ /* 0x000fe40007f1e0ff */
[----:B------:R-:W-:-:S02]  /*02e0*/  SHF.L.U32 R16, R15, 0x8, RZ ;  /* 0x000000080f107819 */ /* 0x000fc400000006ff */
[----:B------:R-:W-:Y:S02]  /*02f0*/  IADD3.X R5, R21, R18, RZ, P0, !PT ;  /* 0x0000001215057210 */ /* 0x000fe400007fe4ff */
[----:B----4-:R-:W-:Y:S01]  /*0300*/  SHF.R.U32.HI R25, RZ, 0x1b, R9 ;  /* 0x0000001bff197819 */ /* 0x010fe20000011609 */
[----:B------:R-:W-:-:S04]  /*0310*/  IMAD.WIDE R4, R16, 0x4, R4 ;  /* 0x0000000410047825 */ /* 0x000fc800078e0204 */
[----:B--2---:R-:W-:Y:S02]  /*0320*/  IMAD.WIDE R22, R15, 0x4, R10 ;  /* 0x000000040f167825 */ /* 0x004fe400078e020a */
[----:B------:R-:W5:Y:S01]  /*0330*/  LDG.E.EL R4, desc[UR4][R4.64] ;  /* 0x0000000404047981 */ /* 0x000f62000c2e1900 */
[----:B------:R-:W-:-:S03]  /*0340*/  LOP3.LUT R25, R25, 0x10, RZ, 0xc0, !PT ;  /* 0x0000001019197812 */ /* 0x000fc600078ec0ff */
[----:B------:R5:W2:Y:S01]  /*0350*/  LDG.E.EL R14, desc[UR4][R22.64] ;  /* 0x00000004160e7981 */ /* 0x000aa2000c2e1900 */
[----:B------:R-:W-:-:S04]  /*0360*/  IADD3 R15, P0, R8, R25, RZ ;  /* 0x00000019080f7210 */ /* 0x000fc80007f1e0ff */
[----:B------:R-:W-:Y:S02]  /*0370*/  IADD3.X R8, RZ, R9, RZ, P0, !PT ;  /* 0x00000009ff087210 */ /* 0x000fe400007fe4ff */
[C---:B------:R-:W-:Y:S02]  /*0380*/  SHF.L.U32 R20, R15.reuse, 0x6, RZ ;  /* 0x000000060f147819 */ /* 0x040fe400000006ff */
[----:B------:R-:W-:Y:S02]  /*0390*/  SHF.L.U64.HI R15, R15, 0x6, R8 ;  /* 0x000000060f0f7819 */ /* 0x000fe40000010208 */
[----:B------:R-:W-:Y:S01]  /*03a0*/  IADD3 R24, P0, R20, R3, RZ ;  /* 0x0000000314187210 */ /* 0x000fe20007f1e0ff */
[----:B------:R-:W3:Y:S03]  /*03b0*/  LDC.64 R8, c[0x0][0x248] ;  /* 0x00009200ff087b82 */ /* 0x000ee60000000a00 */
[----:B------:R-:W-:-:S03]  /*03c0*/  IADD3.X R25, R15, R18, RZ, P0, !PT ;  /* 0x000000120f197210 */ /* 0x000fc600007fe4ff */
[----:B------:R-:W-:-:S06]  /*03d0*/  IMAD.WIDE R24, R16, 0x4, R24 ;  /* 0x0000000410187825 */ /* 0x000fcc00078e0218 */
[----:B------:R-:W4:Y:S01]  /*03e0*/  LDG.E.EL R24, desc[UR4][R24.64] ;  /* 0x0000000418187981 */ /* 0x000f22000c2e1900 */
[----:B---3--:R-:W-:-:S06]  /*03f0*/  IMAD.WIDE R8, R19, 0x8, R8 ;  /* 0x0000000813087825 */ /* 0x008fcc00078e0208 */
[----:B------:R-:W3:Y:S01]  /*0400*/  LDG.E.EL.128 R8, desc[UR4][R8.64] ;  /* 0x0000000408087981 */ /* 0x000ee2000c2e1d00 */
[----:B-1----:R-:W-:Y:S01]  /*0410*/  HFMA2.MMA R12, -RZ, RZ, 0.83837890625, -4044 ;  /* 0x3ab5ebe6ff0c7435 */ /* 0x002fe200000001ff */
[----:B-----5:R-:W-:-:S04]  /*0420*/  FADD R23, -R13, R4 ;  /* 0x000000040d177221 */ /* 0x020fc80000000100 */
[----:B--2---:R-:W-:-:S04]  /*0430*/  FMUL R23, R14, R23 ;  /* 0x000000170e177220 */ /* 0x004fc80000400000 */
[----:B------:R-:W-:-:S06]  /*0440*/  FMUL R18, R23, 1.4426950216293334961 ;  /* 0x3fb8aa3b17127820 */ /* 0x000fcc0000400000 */
[----:B------:R-:W1:Y:S01]  /*0450*/  FRND R18, R18 ;  /* 0x0000001200127307 */ /* 0x000e620000201000 */
[----:B------:R-:W-:-:S05]  /*0460*/  FADD.FTZ R3, |R23|, -RZ ;  /* 0x800000ff17037221 */ /* 0x000fca0000010200 */
[----:B------:R-:W-:-:S04]  /*0470*/  FSETP.GEU.AND P0, PT, R3, 0.40999999642372131348, PT ;  /* 0x3ed1eb850300780b */ /* 0x000fc80003f0e000 */
[----:B-1----:R-:W-:Y:S01]  /*0480*/  FSEL R22, R18, RZ, P0 ;  /* 0x000000ff12167208 */ /* 0x002fe20000000000 */
[----:B----4-:R-:W-:-:S04]  /*0490*/  FADD R5, -R13, R24 ;  /* 0x000000180d057221 */ /* 0x010fc80000000100 */
[----:B------:R-:W-:Y:S01]  /*04a0*/  FFMA.FTZ R3, -R22, 0.693145751953125, R23 ;  /* 0x3f31720016037823 */ /* 0x000fe20000010117 */
[----:B------:R-:W-:-:S03]  /*04b0*/  FMUL R5, R14, R5 ;  /* 0x000000050e057220 */ /* 0x000fc60000400000 */
[----:B------:R-:W-:Y:S01]  /*04c0*/  FFMA.FTZ R3, -R22, 1.428606765330187045e-06, R3 ;  /* 0x35bfbe8e16037823 */ /* 0x000fe20000010103 */
[----:B------:R-:W-:-:S03]  /*04d0*/  FMUL R4, R5, 1.4426950216293334961 ;  /* 0x3fb8aa3b05047820 */ /* 0x000fc60000400000 */
[C---:B------:R-:W-:Y:S01]  /*04e0*/  FFMA.FTZ R18, R3.reuse, R12, 0.0083824126049876213074 ;  /* 0x3c09566303127423 */ /* 0x040fe2000001000c */
[C---:B------:R-:W-:Y:S02]  /*04f0*/  FSETP.NEU.AND P1, PT, R22.reuse, 128, PT ;  /* 0x430000001600780b */ /* 0x040fe40003f2d000 */
[----:B------:R-:W1:Y:S01]  /*0500*/  FRND R4, R4 ;  /* 0x0000000400047307 */ /* 0x000e620000201000 */
[----:B------:R-:W-:Y:S01]  /*0510*/  FFMA.FTZ R18, R3, R18, 0.041667830199003219604 ;  /* 0x3d2aabe303127423 */ /* 0x000fe20000010012 */
[----:B------:R-:W-:-:S03]  /*0520*/  FSEL R22, R22, 127, P1 ;  /* 0x42fe000016167808 */ /* 0x000fc60000800000 */
[----:B------:R-:W-:Y:S01]  /*0530*/  FFMA.FTZ R24, R3, R18, 0.16666397452354431152 ;  /* 0x3e2aa9f603187423 */ /* 0x000fe20000010012 */
[----:B------:R-:W-:Y:S02]  /*0540*/  FADD.FTZ R18, |R5|, -RZ ;  /* 0x800000ff05127221 */ /* 0x000fe40000010200 */
[----:B------:R-:W2:Y:S01]  /*0550*/  MUFU.EX2 R25, R22 ;  /* 0x0000001600197308 */ /* 0x000ea20000000800 */
[C---:B------:R-:W-:Y:S02]  /*0560*/  FFMA.FTZ R24, R3.reuse, R24, 0.49999994039535522461 ;  /* 0x3efffffe03187423 */ /* 0x040fe40000010018 */
[----:B------:R-:W-:Y:S02]  /*0570*/  FSETP.GEU.AND P0, PT, R18, 0.40999999642372131348, PT ;  /* 0x3ed1eb851200780b */ /* 0x000fe40003f0e000 */
[----:B------:R-:W-:Y:S02]  /*0580*/  FMUL R24, R3, R24 ;  /* 0x0000001803187220 */ /* 0x000fe40000400000 */
[----:B-1----:R-:W-:-:S02]  /*0590*/  FSEL R4, R4, RZ, P0 ;  /* 0x000000ff04047208 */ /* 0x002fc40000000000 */
[----:B------:R-:W-:-:S03]  /*05a0*/  FFMA.FTZ R24, R3, R24, R3 ;  /* 0x0000001803187223 */ /* 0x000fc60000010003 */
[----:B------:R-:W-:Y:S01]  /*05b0*/  FFMA.FTZ R3, -R4, 0.693145751953125, R5 ;  /* 0x3f31720004037823 */ /* 0x000fe20000010105 */
[----:B--2---:R-:W-:-:S03]  /*05c0*/  FADD R18, R25, -1 ;  /* 0xbf80000019127421 */ /* 0x004fc60000000000 */
[C---:B------:R-:W-:Y:S01]  /*05d0*/  FFMA.FTZ R3, -R4.reuse, 1.428606765330187045e-06, R3 ;  /* 0x35bfbe8e04037823 */ /* 0x040fe20000010103 */
[C---:B------:R-:W-:Y:S01]  /*05e0*/  FSETP.NEU.AND P0, PT, R4.reuse, 128, PT ;  /* 0x430000000400780b */ /* 0x040fe20003f0d000 */
[----:B------:R-:W-:Y:S02]  /*05f0*/  FFMA.FTZ R25, R25, R24, R18 ;  /* 0x0000001819197223 */ /* 0x000fe40000010012 */
[----:B------:R-:W-:Y:S01]  /*0600*/  FFMA.FTZ R18, R3, R12, 0.0083824126049876213074 ;  /* 0x3c09566303127423 */ /* 0x000fe2000001000c */
[----:B------:R-:W-:-:S03]  /*0610*/  FSEL R4, R4, 127, P0 ;  /* 0x42fe000004047808 */ /* 0x000fc60000000000 */
[C---:B------:R-:W-:Y:S02]  /*0620*/  FFMA.FTZ R24, R3.reuse, R18, 0.041667830199003219604 ;  /* 0x3d2aabe303187423 */ /* 0x040fe40000010012 */
[----:B------:R-:W1:Y:S02]  /*0630*/  MUFU.EX2 R18, R4 ;  /* 0x0000000400127308 */ /* 0x000e640000000800 */
[----:B------:R-:W-:-:S04]  /*0640*/  FFMA.FTZ R24, R3, R24, 0.16666397452354431152 ;  /* 0x3e2aa9f603187423 */ /* 0x000fc80000010018 */
[----:B------:R-:W-:-:S04]  /*0650*/  FFMA.FTZ R24, R3, R24, 0.49999994039535522461 ;  /* 0x3efffffe03187423 */ /* 0x000fc80000010018 */
[----:B------:R-:W-:Y:S01]  /*0660*/  FMUL R24, R3, R24 ;  /* 0x0000001803187220 */ /* 0x000fe20000400000 */
[----:B---3--:R-:W-:-:S03]  /*0670*/  SHF.R.U32.HI R26, RZ, 0x19, R9 ;  /* 0x00000019ff1a7819 */ /* 0x008fc60000011609 */
[----:B------:R-:W-:Y:S01]  /*0680*/  FFMA.FTZ R3, R3, R24, R3 ;  /* 0x0000001803037223 */ /* 0x000fe20000010003 */
[----:B-1----:R-:W-:Y:S01]  /*0690*/  FADD R27, R18, -1 ;  /* 0xbf800000121b7421 */ /* 0x002fe20000000000 */
[----:B------:R-:W-:-:S03]  /*06a0*/  LOP3.LUT R26, R26, 0x40, RZ, 0xc0, !PT ;  /* 0x000000401a1a7812 */ /* 0x000fc600078ec0ff */
[----:B------:R-:W-:Y:S01]  /*06b0*/  FFMA.FTZ R3, R18, R3, R27 ;  /* 0x0000000312037223 */ /* 0x000fe2000001001b */
[----:B------:R-:W-:-:S04]  /*06c0*/  LEA R27, P2, R8, UR6, 0x2 ;  /* 0x00000006081b7c11 */ /* 0x000fc8000f8410ff */
[----:B------:R-:W-:Y:S02]  /*06d0*/  LEA.HI.X R18, R8, UR7, R9, 0x2, P2 ;  /* 0x0000000708127c11 */ /* 0x000fe400090f1409 */
[----:B------:R-:W-:-:S04]  /*06e0*/  IADD3 R26, P2, R26, R27, RZ ;  /* 0x0000001b1a1a7210 */ /* 0x000fc80007f5e0ff */
[----:B------:R-:W-:Y:S02]  /*06f0*/  IADD3.X R18, RZ, R18, RZ, P2, !PT ;  /* 0x00000012ff127210 */ /* 0x000fe400017fe4ff */
[----:B------:R-:W-:-:S04]  /*0700*/  IADD3 R8, P2, R26, R20, RZ ;  /* 0x000000141a087210 */ /* 0x000fc80007f5e0ff */
[----:B------:R-:W-:-:S03]  /*0710*/  IADD3.X R9, R18, R15, RZ, P2, !PT ;  /* 0x0000000f12097210 */ /* 0x000fc600017fe4ff */
[----:B------:R-:W-:-:S06]  /*0720*/  IMAD.WIDE R8, R16, 0x4, R8 ;  /* 0x0000000410087825 */ /* 0x000fcc00078e0208 */
[----:B------:R-:W2:Y:S01]  /*0730*/  LDG.E.EL R8, desc[UR4][R8.64] ;  /* 0x0000000408087981 */ /* 0x000ea2000c2e1900 */
[----:B------:R-:W-:Y:S01]  /*0740*/  FSETP.NEU.AND P3, PT, R23, RZ, PT ;  /* 0x000000ff1700720b */ /* 0x000fe20003f6d000 */
[----:B------:R-:W-:Y:S01]  /*0750*/  @!P1 FADD R25, R25, R25 ;  /* 0x0000001919199221 */ /* 0x000fe20000000000 */
[C---:B------:R-:W-:Y:S02]  /*0760*/  FSETP.GT.AND P1, PT, R22.reuse, 128, PT ;  /* 0x430000001600780b */ /* 0x040fe40003f24000 */
[----:B------:R-:W-:Y:S02]  /*0770*/  FSETP.GEU.AND P4, PT, R22, -25, PT ;  /* 0xc1c800001600780b */ /* 0x000fe40003f8e000 */
[----:B------:R-:W-:Y:S01]  /*0780*/  FSEL R25, R25, +INF , !P1 ;  /* 0x7f80000019197808 */ /* 0x000fe20004800000 */
[C---:B------:R-:W-:Y:S01]  /*0790*/  FADD R22, R23.reuse, R23 ;  /* 0x0000001717167221 */ /* 0x040fe20000000000 */
[----:B------:R-:W-:-:S05]  /*07a0*/  FSETP.GT.AND P1, PT, R23, RZ, PT ;  /* 0x000000ff1700720b */ /* 0x000fca0003f24000 */
[----:B------:R-:W-:-:S04]  /*07b0*/  @P3 FSEL R22, R25, -1, P4 ;  /* 0xbf80000019163808 */ /* 0x000fc80002000000 */
[----:B------:R-:W-:Y:S01]  /*07c0*/  FSEL R23, R23, R22, P1 ;  /* 0x0000001617177208 */ /* 0x000fe20000800000 */
[----:B--2---:R-:W-:-:S04]  /*07d0*/  FADD R27, -R13, R8 ;  /* 0x000000080d1b7221 */ /* 0x004fc80000000100 */
[----:B------:R-:W-:-:S04]  /*07e0*/  FMUL R24, R14, R27 ;  /* 0x0000001b0e187220 */ /* 0x000fc80000400000 */
[----:B------:R-:W-:-:S04]  /*07f0*/  FMUL R28, R24, 1.4426950216293334961 ;  /* 0x3fb8aa3b181c7820 */ /* 0x000fc80000400000 */
[----:B------:R-:W1:Y:S01]  /*0800*/  FRND R27, R28 ;  /* 0x0000001c001b7307 */ /* 0x000e620000201000 */
[----:B------:R-:W-:-:S05]  /*0810*/  FADD.FTZ R29, |R24|, -RZ ;  /* 0x800000ff181d7221 */ /* 0x000fca0000010200 */
[----:B------:R-:W-:-:S04]  /*0820*/  FSETP.GEU.AND P2, PT, R29, 0.40999999642372131348, PT ;  /* 0x3ed1eb851d00780b */ /* 0x000fc80003f4e000 */
[----:B-1----:R-:W-:-:S05]  /*0830*/  FSEL R27, R27, RZ, P2 ;  /* 0x000000ff1b1b7208 */ /* 0x002fca0001000000 */
[C---:B------:R-:W-:Y:S01]  /*0840*/  FFMA.FTZ R8, -R27.reuse, 0.693145751953125, R24 ;  /* 0x3f3172001b087823 */ /* 0x040fe20000010118 */
[----:B------:R-:W-:-:S03]  /*0850*/  FSETP.NEU.AND P1, PT, R27, 128, PT ;  /* 0x430000001b00780b */ /* 0x000fc60003f2d000 */
[C---:B------:R-:W-:Y:S01]  /*0860*/  FFMA.FTZ R9, -R27.reuse, 1.428606765330187045e-06, R8 ;  /* 0x35bfbe8e1b097823 */ /* 0x040fe20000010108 */
[----:B------:R-:W-:-:S03]  /*0870*/  FSEL R22, R27, 127, P1 ;  /* 0x42fe00001b167808 */ /* 0x000fc60000800000 */
[C---:B------:R-:W-:Y:S01]  /*0880*/  FFMA.FTZ R8, R9.reuse, R12, 0.0083824126049876213074 ;  /* 0x3c09566309087423 */ /* 0x040fe2000001000c */
[----:B------:R-:W1:Y:S03]  /*0890*/  MUFU.EX2 R25, R22 ;  /* 0x0000001600197308 */ /* 0x000e660000000800 */
[----:B------:R-:W-:Y:S01]  /*08a0*/  FFMA.FTZ R8, R9, R8, 0.041667830199003219604 ;  /* 0x3d2aabe309087423 */ /* 0x000fe20000010008 */
[----:B------:R-:W-:-:S03]  /*08b0*/  IADD3 R26, P2, R26, R17, RZ ;  /* 0x000000111a1a7210 */ /* 0x000fc60007f5e0ff */
[----:B------:R-:W-:Y:S01]  /*08c0*/  FFMA.FTZ R8, R9, R8, 0.16666397452354431152 ;  /* 0x3e2aa9f609087423 */ /* 0x000fe20000010008 */
[----:B------:R-:W-:-:S03]  /*08d0*/  IADD3.X R27, R18, R21, RZ, P2, !PT ;  /* 0x00000015121b7210 */ /* 0x000fc600017fe4ff */
[----:B------:R-:W-:-:S04]  /*08e0*/  FFMA.FTZ R8, R9, R8, 0.49999994039535522461 ;  /* 0x3efffffe09087423 */ /* 0x000fc80000010008 */
[----:B------:R-:W-:Y:S01]  /*08f0*/  FMUL R8, R9, R8 ;  /* 0x0000000809087220 */ /* 0x000fe20000400000 */
[----:B------:R-:W-:-:S04]  /*0900*/  IMAD.WIDE R26, R16, 0x4, R26 ;  /* 0x00000004101a7825 */ /* 0x000fc800078e021a */
[----:B-1----:R-:W-:Y:S01]  /*0910*/  FADD R18, R25, -1 ;  /* 0xbf80000019127421 */ /* 0x002fe20000000000 */
[----:B------:R-:W-:Y:S01]  /*0920*/  FFMA.FTZ R8, R9, R8, R9 ;  /* 0x0000000809087223 */ /* 0x000fe20000010009 */
[----:B------:R1:W2:Y:S03]  /*0930*/  LDG.E.EL R26, desc[UR4][R26.64] ;  /* 0x000000041a1a7981 */ /* 0x0002a6000c2e1900 */
[----:B------:R-:W-:Y:S02]  /*0940*/  FFMA.FTZ R25, R25, R8, R18 ;  /* 0x0000000819197223 */ /* 0x000fe40000010012 */
[----:B------:R-:W3:Y:S01]  /*0950*/  LDC.64 R8, c[0x0][0x250] ;  /* 0x00009400ff087b82 */ /* 0x000ee20000000a00 */
[----:B------:R-:W-:-:S04]  /*0960*/  SHF.R.U32.HI R18, RZ, 0x19, R7 ;  /* 0x00000019ff127819 */ /* 0x000fc80000011607 */
[----:B------:R-:W-:Y:S01]  /*0970*/  LOP3.LUT R18, R18, 0x40, RZ, 0xc0, !PT ;  /* 0x0000004012127812 */ /* 0x000fe200078ec0ff */
[----:B---3--:R-:W-:Y:S01]  /*0980*/  IMAD.WIDE R8, R19, 0x4, R8 ;  /* 0x0000000413087825 */ /* 0x008fe200078e0208 */
[----:B------:R-:W-:-:S04]  /*0990*/  LEA R19, P2, R6, UR6, 0x2 ;  /* 0x0000000606137c11 */ /* 0x000fc8000f8410ff */
[----:B------:R-:W-:Y:S01]  /*09a0*/  LEA.HI.X R28, R6, UR7, R7, 0x2, P2 ;  /* 0x00000007061c7c11 */ /* 0x000fe200090f1407 */
[----:B------:R-:W3:Y:S01]  /*09b0*/  LDG.E.EL.64 R8, desc[UR4][R8.64] ;  /* 0x0000000408087981 */ /* 0x000ee2000c2e1b00 */
[----:B------:R-:W-:-:S04]  /*09c0*/  IADD3 R18, P2, R18, R19, RZ ;  /* 0x0000001312127210 */ /* 0x000fc80007f5e0ff */
[----:B------:R-:W-:Y:S02]  /*09d0*/  IADD3.X R28, RZ, R28, RZ, P2, !PT ;  /* 0x0000001cff1c7210 */ /* 0x000fe400017fe4ff */
[----:B------:R-:W-:-:S04]  /*09e0*/  IADD3 R6, P2, R18, R17, RZ ;  /* 0x0000001112067210 */ /* 0x000fc80007f5e0ff */
[----:B------:R-:W-:Y:S02]  /*09f0*/  IADD3.X R7, R28, R21, RZ, P2, !PT ;  /* 0x000000151c077210 */ /* 0x000fe400017fe4ff */
[----:B------:R-:W-:Y:S01]  /*0a00*/  IADD3 R18, P3, R20, R18, RZ ;  /* 0x0000001214127210 */ /* 0x000fe20007f7e0ff */
[----:B------:R-:W-:-:S03]  /*0a10*/  IMAD.WIDE R6, R16, 0x4, R6 ;  /* 0x0000000410067825 */ /* 0x000fc600078e0206 */
[----:B------:R-:W-:Y:S02]  /*0a20*/  IADD3.X R19, R15, R28, RZ, P3, !PT ;  /* 0x0000001c0f137210 */ /* 0x000fe40001ffe4ff */
[----:B------:R4:W5:Y:S01]  /*0a30*/  LDG.E.EL R28, desc[UR4][R6.64] ;  /* 0x00000004061c7981 */ /* 0x000962000c2e1900 */
[----:B-1----:R-:W-:Y:S01]  /*0a40*/  SHF.R.U32.HI R27, RZ, 0x19, R11 ;  /* 0x00000019ff1b7819 */ /* 0x002fe2000001160b */
[----:B------:R-:W-:Y:S01]  /*0a50*/  IMAD.WIDE R18, R16, 0x4, R18 ;  /* 0x0000000410127825 */ /* 0x000fe200078e0212 */
[C---:B------:R-:W-:Y:S02]  /*0a60*/  LEA R29, P2, R10.reuse, UR6, 0x2 ;  /* 0x000000060a1d7c11 */ /* 0x040fe4000f8410ff */
[----:B------:R-:W-:Y:S02]  /*0a70*/  LOP3.LUT R27, R27, 0x40, RZ, 0xc0, !PT ;  /* 0x000000401b1b7812 */ /* 0x000fe400078ec0ff */
[----:B------:R-:W-:Y:S01]  /*0a80*/  LEA.HI.X R10, R10, UR7, R11, 0x2, P2 ;  /* 0x000000070a0a7c11 */ /* 0x000fe200090f140b */
[----:B------:R-:W3:Y:S01]  /*0a90*/  LDG.E.EL R18, desc[UR4][R18.64] ;  /* 0x0000000412127981 */ /* 0x000ee2000c2e1900 */
[----:B------:R-:W-:Y:S01]  /*0aa0*/  IADD3 R11, P2, R27, R29, RZ ;  /* 0x0000001d1b0b7210 */ /* 0x000fe20007f5e0ff */
[----:B----4-:R-:W1:Y:S03]  /*0ab0*/  LDC.64 R6, c[0x0][0x260] ;  /* 0x00009800ff067b82 */ /* 0x010e660000000a00 */
[----:B------:R-:W-:-:S02]  /*0ac0*/  IADD3.X R27, RZ, R10, RZ, P2, !PT ;  /* 0x0000000aff1b7210 */ /* 0x000fc400017fe4ff */
[----:B------:R-:W-:Y:S02]  /*0ad0*/  IADD3 R10, P2, R11, R20, RZ ;  /* 0x000000140b0a7210 */ /* 0x000fe40007f5e0ff */
[----:B------:R-:W-:Y:S02]  /*0ae0*/  IADD3 R20, P3, R11, R17, RZ ;  /* 0x000000110b147210 */ /* 0x000fe40007f7e0ff */
[----:B------:R-:W-:Y:S02]  /*0af0*/  IADD3.X R11, R27, R15, RZ, P2, !PT ;  /* 0x0000000f1b0b7210 */ /* 0x000fe400017fe4ff */
[----:B------:R-:W-:Y:S01]  /*0b00*/  IADD3.X R21, R27, R21, RZ, P3, !PT ;  /* 0x000000151b157210 */ /* 0x000fe20001ffe4ff */
[----:B------:R-:W-:-:S04]  /*0b10*/  IMAD.WIDE R10, R16, 0x4, R10 ;  /* 0x00000004100a7825 */ /* 0x000fc800078e020a */
[----:B------:R-:W-:Y:S02]  /*0b20*/  IMAD.WIDE R20, R16, 0x4, R20 ;  /* 0x0000000410147825 */ /* 0x000fe400078e0214 */
[----:B------:R4:W3:Y:S04]  /*0b30*/  LDG.E.EL R16, desc[UR4][R10.64] ;  /* 0x000000040a107981 */ /* 0x0008e8000c2e1900 */
[----:B------:R-:W3:Y:S01]  /*0b40*/  LDG.E.EL R20, desc[UR4][R20.64] ;  /* 0x0000000414147981 */ /* 0x000ee2000c2e1900 */
[----:B0---4-:R-:W0:Y:S01]  /*0b50*/  LDC.64 R10, c[0x0][0x258] ;  /* 0x00009600ff0a7b82 */ /* 0x011e220000000a00 */
[----:B-1----:R-:W-:-:S06]  /*0b60*/  IMAD.WIDE R6, R0, 0x4, R6 ;  /* 0x0000000400067825 */ /* 0x002fcc00078e0206 */
[----:B------:R-:W4:Y:S01]  /*0b70*/  LDG.E.64 R6, desc[UR4][R6.64] ;  /* 0x0000000406067981 */ /* 0x000f22000c1e1b00 */
[----:B0-----:R-:W-:-:S05]  /*0b80*/  IMAD.WIDE R10, R2, 0x4, R10 ;  /* 0x00000004020a7825 */ /* 0x001fca00078e020a */
[----:B------:R0:W4:Y:S01]  /*0b90*/  LDG.E.EL R2, desc[UR4][R10.64] ;  /* 0x000000040a027981 */ /* 0x000122000c2e1900 */
[----:B------:R-:W-:Y:S01]  /*0ba0*/  FSETP.NEU.AND P2, PT, R5, RZ, PT ;  /* 0x000000ff0500720b */ /* 0x000fe20003f4d000 */
[----:B------:R-:W-:Y:S01]  /*0bb0*/  @!P0 FADD R3, R3, R3 ;  /* 0x0000000303038221 */ /* 0x000fe20000000000 */
[C---:B------:R-:W-:Y:S02]  /*0bc0*/  FSETP.GT.AND P0, PT, R4.reuse, 128, PT ;  /* 0x430000000400780b */ /* 0x040fe40003f04000 */
[----:B------:R-:W-:Y:S02]  /*0bd0*/  FSETP.GEU.AND P3, PT, R4, -25, PT ;  /* 0xc1c800000400780b */ /* 0x000fe40003f6e000 */
[----:B------:R-:W-:Y:S02]  /*0be0*/  FSEL R4, R3, +INF , !P0 ;  /* 0x7f80000003047808 */ /* 0x000fe40004000000 */
[----:B------:R-:W-:Y:S01]  /*0bf0*/  FSETP.GT.AND P0, PT, R5, RZ, PT ;  /* 0x000000ff0500720b */ /* 0x000fe20003f04000 */
[----:B------:R-:W-:Y:S01]  /*0c00*/  @!P1 FADD R25, R25, R25 ;  /* 0x0000001919199221 */ /* 0x000fe20000000000 */
[----:B------:R-:W-:Y:S01]  /*0c10*/  FSETP.GEU.AND P1, PT, R22, -25, PT ;  /* 0xc1c800001600780b */ /* 0x000fe20003f2e000 */
[----:B------:R-:W-:Y:S01]  /*0c20*/  FADD R19, R24, R24 ;  /* 0x0000001818137221 */ /* 0x000fe20000000000 */
[----:B--2---:R-:W-:Y:S01]  /*0c30*/  FADD R15, -R13, R26 ;  /* 0x0000001a0d0f7221 */ /* 0x004fe20000000100 */
[----:B------:R-:W-:-:S03]  /*0c40*/  FADD R26, R5, R5 ;  /* 0x00000005051a7221 */ /* 0x000fc60000000000 */
[----:B------:R-:W-:Y:S01]  /*0c50*/  FMUL R3, R14, R15 ;  /* 0x0000000f0e037220 */ /* 0x000fe20000400000 */
[----:B------:R-:W-:-:S03]  /*0c60*/  @P2 FSEL R26, R4, -1, P3 ;  /* 0xbf800000041a2808 */ /* 0x000fc60001800000 */
[----:B------:R-:W-:-:S05]  /*0c70*/  FADD.FTZ R4, |R3|, -RZ ;  /* 0x800000ff03047221 */ /* 0x000fca0000010200 */
[----:B------:R-:W-:Y:S01]  /*0c80*/  FSETP.GEU.AND P2, PT, R4, 0.40999999642372131348, PT ;  /* 0x3ed1eb850400780b */ /* 0x000fe20003f4e000 */
[----:B------:R-:W-:-:S06]  /*0c90*/  FMUL R4, R3, 1.4426950216293334961 ;  /* 0x3fb8aa3b03047820 */ /* 0x000fcc0000400000 */
[----:B------:R-:W0:Y:S01]  /*0ca0*/  FRND R4, R4 ;  /* 0x0000000400047307 */ /* 0x000e220000201000 */
[----:B------:R-:W-:Y:S02]  /*0cb0*/  FSETP.NEU.AND P3, PT, R24, RZ, PT ;  /* 0x000000ff1800720b */ /* 0x000fe40003f6d000 */
[----:B------:R-:W-:Y:S02]  /*0cc0*/  FSEL R5, R5, R26, P0 ;  /* 0x0000001a05057208 */ /* 0x000fe40000000000 */
[----:B------:R-:W-:Y:S02]  /*0cd0*/  FSETP.GT.AND P0, PT, R22, 128, PT ;  /* 0x430000001600780b */ /* 0x000fe40003f04000 */
[----:B0-----:R-:W-:Y:S02]  /*0ce0*/  FSEL R10, R4, RZ, P2 ;  /* 0x000000ff040a7208 */ /* 0x001fe40001000000 */
[----:B------:R-:W-:-:S03]  /*0cf0*/  FSEL R25, R25, +INF , !P0 ;  /* 0x7f80000019197808 */ /* 0x000fc60004000000 */
[C---:B------:R-:W-:Y:S02]  /*0d00*/  FFMA.FTZ R11, -R10.reuse, 0.693145751953125, R3 ;  /* 0x3f3172000a0b7823 */ /* 0x040fe40000010103 */
[----:B------:R-:W-:Y:S02]  /*0d10*/  @P3 FSEL R19, R25, -1, P1 ;  /* 0xbf80000019133808 */ /* 0x000fe40000800000 */
[C---:B------:R-:W-:Y:S01]  /*0d20*/  FFMA.FTZ R11, -R10.reuse, 1.428606765330187045e-06, R11 ;  /* 0x35bfbe8e0a0b7823 */ /* 0x040fe2000001010b */
[----:B------:R-:W-:-:S03]  /*0d30*/  FSETP.NEU.AND P1, PT, R10, 128, PT ;  /* 0x430000000a00780b */ /* 0x000fc60003f2d000 */
[----:B------:R-:W-:Y:S01]  /*0d40*/  FFMA.FTZ R4, R11, R12, 0.0083824126049876213074 ;  /* 0x3c0956630b047423 */ /* 0x000fe2000001000c */
[----:B------:R-:W-:Y:S02]  /*0d50*/  FSEL R15, R10, 127, P1 ;  /* 0x42fe00000a0f7808 */ /* 0x000fe40000800000 */
[----:B------:R-:W-:Y:S01]  /*0d60*/  FSETP.GT.AND P0, PT, R24, RZ, PT ;  /* 0x000000ff1800720b */ /* 0x000fe20003f04000 */
[----:B-----5:R-:W-:Y:S01]  /*0d70*/  FADD R17, -R13, R28 ;  /* 0x0000001c0d117221 */ /* 0x020fe20000000100 */
[----:B------:R-:W-:-:S03]  /*0d80*/  FFMA.FTZ R10, R11, R4, 0.041667830199003219604 ;  /* 0x3d2aabe30b0a7423 */ /* 0x000fc60000010004 */
[----:B------:R-:W-:Y:S01]  /*0d90*/  FMUL R4, R14, R17 ;  /* 0x000000110e047220 */ /* 0x000fe20000400000 */
[----:B------:R-:W-:Y:S01]  /*0da0*/  FSEL R24, R24, R19, P0 ;  /* 0x0000001318187208 */ /* 0x000fe20000000000 */
[----:B------:R-:W-:Y:S02]  /*0db0*/  FFMA.FTZ R10, R11, R10, 0.16666397452354431152 ;  /* 0x3e2aa9f60b0a7423 */ /* 0x000fe4000001000a */
[C---:B------:R-:W-:Y:S01]  /*0dc0*/  FMUL R19, R4.reuse, 1.4426950216293334961 ;  /* 0x3fb8aa3b04137820 */ /* 0x040fe20000400000 */
[----:B---3--:R-:W-:Y:S01]  /*0dd0*/  FADD R25, -R13, R18 ;  /* 0x000000120d197221 */ /* 0x008fe20000000100 */
[C---:B------:R-:W-:Y:S02]  /*0de0*/  FFMA.FTZ R10, R11.reuse, R10, 0.49999994039535522461 ;  /* 0x3efffffe0b0a7423 */ /* 0x040fe4000001000a */
[----:B------:R-:W0:Y:S01]  /*0df0*/  FRND R18, R19 ;  /* 0x0000001300127307 */ /* 0x000e220000201000 */
[----:B------:R-:W-:Y:S01]  /*0e00*/  FADD.FTZ R21, |R4|, -RZ ;  /* 0x800000ff04157221 */ /* 0x000fe20000010200 */
[----:B------:R-:W-:Y:S01]  /*0e10*/  FMUL R22, R11, R10 ;  /* 0x0000000a0b167220 */ /* 0x000fe20000400000 */
[----:B------:R-:W-:-:S05]  /*0e20*/  FMUL R10, R14, R25 ;  /* 0x000000190e0a7220 */ /* 0x000fca0000400000 */
[----:B------:R0:W1:Y:S01]  /*0e30*/  MUFU.EX2 R17, R15 ;  /* 0x0000000f00117308 */ /* 0x0000620000000800 */
[----:B------:R-:W-:Y:S01]  /*0e40*/  FSETP.GEU.AND P0, PT, R21, 0.40999999642372131348, PT ;  /* 0x3ed1eb851500780b */ /* 0x000fe20003f0e000 */
[C---:B------:R-:W-:Y:S01]  /*0e50*/  FMUL R21, R10.reuse, 1.4426950216293334961 ;  /* 0x3fb8aa3b0a157820 */ /* 0x040fe20000400000 */
[----:B------:R-:W-:Y:S01]  /*0e60*/  FFMA.FTZ R22, R11, R22, R11 ;  /* 0x000000160b167223 */ /* 0x000fe2000001000b */
[----:B------:R-:W-:Y:S01]  /*0e70*/  FADD.FTZ R11, |R10|, -RZ ;  /* 0x800000ff0a0b7221 */ /* 0x000fe20000010200 */
[C---:B------:R-:W-:Y:S02]  /*0e80*/  FSETP.GEU.AND P5, PT, R15.reuse, -25, PT ;  /* 0xc1c800000f00780b */ /* 0x040fe40003fae000 */
[----:B------:R-:W-:Y:S01]  /*0e90*/  FSETP.GT.AND P2, PT, R15, 128, PT ;  /* 0x430000000f00780b */ /* 0x000fe20003f44000 */
[----:B------:R-:W2:Y:S01]  /*0ea0*/  FRND R21, R21 ;  /* 0x0000001500157307 */ /* 0x000ea20000201000 */
[----:B0-----:R-:W-:Y:S02]  /*0eb0*/  FSEL R15, R18, RZ, P0 ;  /* 0x000000ff120f7208 */ /* 0x001fe40000000000 */
[----:B------:R-:W-:Y:S01]  /*0ec0*/  FSETP.GEU.AND P3, PT, R11, 0.40999999642372131348, PT ;  /* 0x3ed1eb850b00780b */ /* 0x000fe20003f6e000 */
[----:B------:R-:W-:Y:S01]  /*0ed0*/  FADD R11, -R13, R16 ;  /* 0x000000100d0b7221 */ /* 0x000fe20000000100 */
[----:B-1----:R-:W-:Y:S01]  /*0ee0*/  FADD R26, R17, -1 ;  /* 0xbf800000111a7421 */ /* 0x002fe20000000000 */
[----:B------:R-:W-:Y:S01]  /*0ef0*/  FFMA.FTZ R16, -R15, 0.693145751953125, R4 ;  /* 0x3f3172000f107823 */ /* 0x000fe20000010104 */
[----:B------:R-:W-:-:S02]  /*0f00*/  FSETP.NEU.AND P4, PT, R3, RZ, PT ;  /* 0x000000ff0300720b */ /* 0x000fc40003f8d000 */
[----:B------:R-:W-:Y:S01]  /*0f10*/  FFMA.FTZ R17, R17, R22, R26 ;  /* 0x0000001611117223 */ /* 0x000fe2000001001a */
[----:B------:R-:W-:Y:S01]  /*0f20*/  FADD R19, -R13, R20 ;  /* 0x000000140d137221 */ /* 0x000fe20000000100 */
[C---:B------:R-:W-:Y:S01]  /*0f30*/  FFMA.FTZ R13, -R15.reuse, 1.428606765330187045e-06, R16 ;  /* 0x35bfbe8e0f0d7823 */ /* 0x040fe20000010110 */
[----:B------:R-:W-:Y:S01]  /*0f40*/  FSETP.NEU.AND P0, PT, R15, 128, PT ;  /* 0x430000000f00780b */ /* 0x000fe20003f0d000 */
[----:B------:R-:W-:Y:S02]  /*0f50*/  @!P1 FADD R17, R17, R17 ;  /* 0x0000001111119221 */ /* 0x000fe40000000000 */
[----:B------:R-:W-:Y:S01]  /*0f60*/  FFMA.FTZ R18, R13, R12, 0.0083824126049876213074 ;  /* 0x3c0956630d127423 */ /* 0x000fe2000001000c */
[----:B------:R-:W-:Y:S02]  /*0f70*/  FSEL R15, R15, 127, P0 ;  /* 0x42fe00000f0f7808 */ /* 0x000fe40000000000 */
[----:B------:R-:W-:Y:S02]  /*0f80*/  FSEL R20, R17, +INF , !P2 ;  /* 0x7f80000011147808 */ /* 0x000fe40005000000 */
[----:B--2---:R-:W-:Y:S01]  /*0f90*/  FSEL R21, R21, RZ, P3 ;  /* 0x000000ff15157208 */ /* 0x004fe20001800000 */
[----:B------:R-:W-:Y:S01]  /*0fa0*/  FFMA.FTZ R22, R13, R18, 0.041667830199003219604 ;  /* 0x3d2aabe30d167423 */ /* 0x000fe20000010012 */
[----:B------:R-:W-:Y:S01]  /*0fb0*/  FADD R16, R3, R3 ;  /* 0x0000000303107221 */ /* 0x000fe20000000000 */
[----:B------:R-:W0:Y:S01]  /*0fc0*/  MUFU.EX2 R17, R15 ;  /* 0x0000000f00117308 */ /* 0x000e220000000800 */
[----:B------:R-:W-:Y:S01]  /*0fd0*/  @P4 FSEL R16, R20, -1, P5 ;  /* 0xbf80000014104808 */ /* 0x000fe20002800000 */
[----:B------:R-:W-:Y:S01]  /*0fe0*/  FFMA.FTZ R20, -R21, 0.693145751953125, R10 ;  /* 0x3f31720015147823 */ /* 0x000fe2000001010a */
[C---:B------:R-:W-:Y:S01]  /*0ff0*/  FMUL R11, R14.reuse, R11 ;  /* 0x0000000b0e0b7220 */ /* 0x040fe20000400000 */
[----:B------:R-:W-:Y:S01]  /*1000*/  FFMA.FTZ R22, R13, R22, 0.16666397452354431152 ;  /* 0x3e2aa9f60d167423 */ /* 0x000fe20000010016 */
[----:B------:R-:W-:Y:S01]  /*1010*/  FMUL R14, R14, R19 ;  /* 0x000000130e0e7220 */ /* 0x000fe20000400000 */
[----:B------:R-:W-:Y:S01]  /*1020*/  FSETP.GT.AND P1, PT, R3, RZ, PT ;  /* 0x000000ff0300720b */ /* 0x000fe20003f24000 */
[----:B------:R-:W-:Y:S01]  /*1030*/  FFMA.FTZ R19, -R21, 1.428606765330187045e-06, R20 ;  /* 0x35bfbe8e15137823 */ /* 0x000fe20000010114 */
[----:B------:R-:W-:Y:S01]  /*1040*/  FFMA.FTZ R26, R13, R22, 0.49999994039535522461 ;  /* 0x3efffffe0d1a7423 */ /* 0x000fe20000010016 */
[----:B------:R-:W-:Y:S01]  /*1050*/  FSETP.NEU.AND P3, PT, R21, 128, PT ;  /* 0x430000001500780b */ /* 0x000fe20003f6d000 */
[----:B------:R-:W-:Y:S01]  /*1060*/  FMUL R18, R11, 1.4426950216293334961 ;  /* 0x3fb8aa3b0b127820 */ /* 0x000fe20000400000 */
[----:B------:R-:W-:Y:S01]  /*1070*/  FMUL R20, R14, 1.4426950216293334961 ;  /* 0x3fb8aa3b0e147820 */ /* 0x000fe20000400000 */
[----:B------:R-:W-:Y:S01]  /*1080*/  FSEL R16, R3, R16, P1 ;  /* 0x0000001003107208 */ /* 0x000fe20000800000 */
[----:B------:R-:W-:Y:S01]  /*1090*/  FFMA.FTZ R22, R19, R12, 0.0083824126049876213074 ;  /* 0x3c09566313167423 */ /* 0x000fe2000001000c */
[----:B------:R-:W-:Y:S01]  /*10a0*/  FMUL R26, R13, R26 ;  /* 0x0000001a0d1a7220 */ /* 0x000fe20000400000 */
[----:B------:R-:W-:Y:S01]  /*10b0*/  FSEL R3, R21, 127, P3 ;  /* 0x42fe000015037808 */ /* 0x000fe20001800000 */
[----:B------:R-:W1:Y:S01]  /*10c0*/  FRND R18, R18 ;  /* 0x0000001200127307 */ /* 0x000e620000201000 */
[----:B------:R-:W-:Y:S01]  /*10d0*/  FFMA.FTZ R22, R19, R22, 0.041667830199003219604 ;  /* 0x3d2aabe313167423 */ /* 0x000fe20000010016 */
[----:B------:R-:W-:Y:S01]  /*10e0*/  FSETP.GEU.AND P5, PT, R15, -25, PT ;  /* 0xc1c800000f00780b */ /* 0x000fe20003fae000 */
[----:B------:R-:W-:Y:S01]  /*10f0*/  FFMA.FTZ R26, R13, R26, R13 ;  /* 0x0000001a0d1a7223 */ /* 0x000fe2000001000d */
[----:B------:R-:W-:Y:S01]  /*1100*/  FSETP.GT.AND P1, PT, R15, 128, PT ;  /* 0x430000000f00780b */ /* 0x000fe20003f24000 */
[----:B0-----:R-:W-:-:S03]  /*1110*/  FADD R28, R17, -1 ;  /* 0xbf800000111c7421 */ /* 0x001fc60000000000 */
[----:B------:R-:W0:Y:S01]  /*1120*/  FRND R20, R20 ;  /* 0x0000001400147307 */ /* 0x000e220000201000 */
[----:B------:R-:W-:Y:S01]  /*1130*/  FFMA.FTZ R22, R19, R22, 0.16666397452354431152 ;  /* 0x3e2aa9f613167423 */ /* 0x000fe20000010016 */
[----:B------:R-:W-:Y:S01]  /*1140*/  FFMA.FTZ R26, R17, R26, R28 ;  /* 0x0000001a111a7223 */ /* 0x000fe2000001001c */
[----:B------:R-:W-:-:S05]  /*1150*/  FADD.FTZ R13, |R11|, -RZ ;  /* 0x800000ff0b0d7221 */ /* 0x000fca0000010200 */
[----:B------:R-:W2:Y:S01]  /*1160*/  MUFU.EX2 R15, R3 ;  /* 0x00000003000f7308 */ /* 0x000ea20000000800 */
[----:B------:R-:W-:Y:S01]  /*1170*/  FADD.FTZ R17, |R14|, -RZ ;  /* 0x800000ff0e117221 */ /* 0x000fe20000010200 */
[----:B------:R-:W-:Y:S01]  /*1180*/  FFMA.FTZ R22, R19, R22, 0.49999994039535522461 ;  /* 0x3efffffe13167423 */ /* 0x000fe20000010016 */
[----:B------:R-:W-:Y:S01]  /*1190*/  @!P0 FADD R26, R26, R26 ;  /* 0x0000001a1a1a8221 */ /* 0x000fe20000000000 */
[----:B------:R-:W-:Y:S02]  /*11a0*/  FSETP.GEU.AND P0, PT, R13, 0.40999999642372131348, PT ;  /* 0x3ed1eb850d00780b */ /* 0x000fe40003f0e000 */
[----:B------:R-:W-:Y:S01]  /*11b0*/  FSETP.GEU.AND P2, PT, R17, 0.40999999642372131348, PT ;  /* 0x3ed1eb851100780b */ /* 0x000fe20003f4e000 */
[C---:B------:R-:W-:Y:S01]  /*11c0*/  FMUL R22, R19.reuse, R22 ;  /* 0x0000001613167220 */ /* 0x040fe20000400000 */
[----:B-1----:R-:W-:Y:S02]  /*11d0*/  FSEL R18, R18, RZ, P0 ;  /* 0x000000ff12127208 */ /* 0x002fe40000000000 */
[----:B0-----:R-:W-:Y:S01]  /*11e0*/  FSEL R25, R20, RZ, P2 ;  /* 0x000000ff14197208 */ /* 0x001fe20001000000 */
[----:B------:R-:W-:Y:S01]  /*11f0*/  FFMA.FTZ R22, R19, R22, R19 ;  /* 0x0000001613167223 */ /* 0x000fe20000010013 */
[----:B--2---:R-:W-:Y:S01]  /*1200*/  FADD R20, R15, -1 ;  /* 0xbf8000000f147421 */ /* 0x004fe20000000000 */
[----:B------:R-:W-:-:S03]  /*1210*/  FFMA.FTZ R21, -R18, 0.693145751953125, R11 ;  /* 0x3f31720012157823 */ /* 0x000fc6000001010b */
[----:B------:R-:W-:Y:S01]  /*1220*/  FFMA.FTZ R15, R15, R22, R20 ;  /* 0x000000160f0f7223 */ /* 0x000fe20000010014 */
[C---:B------:R-:W-:Y:S01]  /*1230*/  FFMA.FTZ R20, -R25.reuse, 0.693145751953125, R14 ;  /* 0x3f31720019147823 */ /* 0x040fe2000001010e */
[----:B------:R-:W-:Y:S01]  /*1240*/  FSEL R26, R26, +INF , !P1 ;  /* 0x7f8000001a1a7808 */ /* 0x000fe20004800000 */
[C---:B------:R-:W-:Y:S01]  /*1250*/  FFMA.FTZ R21, -R18.reuse, 1.428606765330187045e-06, R21 ;  /* 0x35bfbe8e12157823 */ /* 0x040fe20000010115 */
[C---:B------:R-:W-:Y:S01]  /*1260*/  FSETP.NEU.AND P1, PT, R18.reuse, 128, PT ;  /* 0x430000001200780b */ /* 0x040fe20003f2d000 */
[C---:B------:R-:W-:Y:S01]  /*1270*/  FFMA.FTZ R19, -R25.reuse, 1.428606765330187045e-06, R20 ;  /* 0x35bfbe8e19137823 */ /* 0x040fe20000010114 */
[----:B------:R-:W-:Y:S01]  /*1280*/  FSETP.NEU.AND P2, PT, R25, 128, PT ;  /* 0x430000001900780b */ /* 0x000fe20003f4d000 */
[-C--:B------:R-:W-:Y:S01]  /*1290*/  FFMA.FTZ R22, R21, R12.reuse, 0.0083824126049876213074 ;  /* 0x3c09566315167423 */ /* 0x080fe2000001000c */
[----:B------:R-:W-:Y:S01]  /*12a0*/  FSEL R17, R18, 127, P1 ;  /* 0x42fe000012117808 */ /* 0x000fe20000800000 */
[----:B------:R-:W-:Y:S01]  /*12b0*/  FFMA.FTZ R12, R19, R12, 0.0083824126049876213074 ;  /* 0x3c095663130c7423 */ /* 0x000fe2000001000c */
[----:B------:R-:W-:Y:S01]  /*12c0*/  FSEL R20, R25, 127, P2 ;  /* 0x42fe000019147808 */ /* 0x000fe20001000000 */
[----:B------:R-:W-:Y:S01]  /*12d0*/  FFMA.FTZ R22, R21, R22, 0.041667830199003219604 ;  /* 0x3d2aabe315167423 */ /* 0x000fe20000010016 */
[----:B------:R-:W0:Y:S01]  /*12e0*/  MUFU.EX2 R18, R17 ;  /* 0x0000001100127308 */ /* 0x000e220000000800 */
[----:B------:R-:W-:Y:S01]  /*12f0*/  FSETP.GEU.AND P0, PT, R3, -25, PT ;  /* 0xc1c800000300780b */ /* 0x000fe20003f0e000 */
[----:B------:R-:W-:Y:S01]  /*1300*/  FFMA.FTZ R12, R19, R12, 0.041667830199003219604 ;  /* 0x3d2aabe3130c7423 */ /* 0x000fe2000001000c */
[----:B------:R-:W-:Y:S01]  /*1310*/  FSETP.GT.AND P6, PT, R3, 128, PT ;  /* 0x430000000300780b */ /* 0x000fe20003fc4000 */
[----:B------:R-:W-:-:S04]  /*1320*/  FFMA.FTZ R22, R21, R22, 0.16666397452354431152 ;  /* 0x3e2aa9f615167423 */ /* 0x000fc80000010016 */
[----:B------:R-:W1:Y:S01]  /*1330*/  MUFU.EX2 R3, R20 ;  /* 0x0000001400037308 */ /* 0x000e620000000800 */
[----:B------:R-:W-:Y:S01]  /*1340*/  FFMA.FTZ R12, R19, R12, 0.16666397452354431152 ;  /* 0x3e2aa9f6130c7423 */ /* 0x000fe2000001000c */
[----:B------:R-:W-:Y:S01]  /*1350*/  FSETP.NEU.AND P4, PT, R4, RZ, PT ;  /* 0x000000ff0400720b */ /* 0x000fe20003f8d000 */
[----:B------:R-:W-:Y:S02]  /*1360*/  FFMA.FTZ R22, R21, R22, 0.49999994039535522461 ;  /* 0x3efffffe15167423 */ /* 0x000fe40000010016 */
[----:B------:R-:W-:Y:S02]  /*1370*/  FFMA.FTZ R12, R19, R12, 0.49999994039535522461 ;  /* 0x3efffffe130c7423 */ /* 0x000fe4000001000c */
[----:B------:R-:W-:Y:S02]  /*1380*/  FMUL R22, R21, R22 ;  /* 0x0000001615167220 */ /* 0x000fe40000400000 */
[----:B------:R-:W-:Y:S01]  /*1390*/  FMUL R12, R19, R12 ;  /* 0x0000000c130c7220 */ /* 0x000fe20000400000 */
[----:B0-----:R-:W-:Y:S01]  /*13a0*/  FADD R25, R18, -1 ;  /* 0xbf80000012197421 */ /* 0x001fe20000000000 */
[----:B------:R-:W-:-:S02]  /*13b0*/  FFMA.FTZ R21, R21, R22, R21 ;  /* 0x0000001615157223 */ /* 0x000fc40000010015 */
[----:B------:R-:W-:Y:S01]  /*13c0*/  FFMA.FTZ R12, R19, R12, R19 ;  /* 0x0000000c130c7223 */ /* 0x000fe20000010013 */
[----:B-1----:R-:W-:Y:S01]  /*13d0*/  FADD R22, R3, -1 ;  /* 0xbf80000003167421 */ /* 0x002fe20000000000 */
[----:B------:R-:W-:Y:S01]  /*13e0*/  FADD R13, R4, R4 ;  /* 0x00000004040d7221 */ /* 0x000fe20000000000 */
[----:B------:R-:W-:Y:S01]  /*13f0*/  @P4 FSEL R13, R26, -1, P5 ;  /* 0xbf8000001a0d4808 */ /* 0x000fe20002800000 */
[----:B------:R-:W-:Y:S01]  /*1400*/  FFMA.FTZ R18, R18, R21, R25 ;  /* 0x0000001512127223 */ /* 0x000fe20000010019 */
[----:B------:R-:W-:Y:S01]  /*1410*/  @!P3 FADD R15, R15, R15 ;  /* 0x0000000f0f0fb221 */ /* 0x000fe20000000000 */
[----:B------:R-:W-:Y:S01]  /*1420*/  FFMA.FTZ R3, R3, R12, R22 ;  /* 0x0000000c03037223 */ /* 0x000fe20000010016 */
[----:B------:R-:W-:Y:S02]  /*1430*/  FSETP.NEU.AND P3, PT, R10, RZ, PT ;  /* 0x000000ff0a00720b */ /* 0x000fe40003f6d000 */
[----:B------:R-:W-:Y:S02]  /*1440*/  FSETP.NEU.AND P5, PT, R14, RZ, PT ;  /* 0x000000ff0e00720b */ /* 0x000fe40003fad000 */
[----:B------:R-:W-:Y:S01]  /*1450*/  FSETP.NEU.AND P4, PT, R11, RZ, PT ;  /* 0x000000ff0b00720b */ /* 0x000fe20003f8d000 */
[----:B------:R-:W-:Y:S01]  /*1460*/  @!P1 FADD R18, R18, R18 ;  /* 0x0000001212129221 */ /* 0x000fe20000000000 */
[----:B------:R-:W-:Y:S01]  /*1470*/  FSETP.GT.AND P1, PT, R17, 128, PT ;  /* 0x430000001100780b */ /* 0x000fe20003f24000 */
[----:B------:R-:W-:Y:S01]  /*1480*/  @!P2 FADD R3, R3, R3 ;  /* 0x000000030303a221 */ /* 0x000fe20000000000 */
[----:B------:R-:W-:-:S02]  /*1490*/  FSETP.GT.AND P2, PT, R20, 128, PT ;  /* 0x430000001400780b */ /* 0x000fc40003f44000 */
[----:B------:R-:W-:Y:S02]  /*14a0*/  FSEL R18, R18, +INF , !P1 ;  /* 0x7f80000012127808 */ /* 0x000fe40004800000 */
[----:B------:R-:W-:Y:S02]  /*14b0*/  FSEL R15, R15, +INF , !P6 ;  /* 0x7f8000000f0f7808 */ /* 0x000fe40007000000 */
[----:B------:R-:W-:Y:S02]  /*14c0*/  FSEL R3, R3, +INF , !P2 ;  /* 0x7f80000003037808 */ /* 0x000fe40005000000 */
[----:B------:R-:W-:Y:S02]  /*14d0*/  FSETP.GEU.AND P1, PT, R20, -25, PT ;  /* 0xc1c800001400780b */ /* 0x000fe40003f2e000 */
[----:B------:R-:W-:Y:S01]  /*14e0*/  FSETP.GEU.AND P6, PT, R17, -25, PT ;  /* 0xc1c800001100780b */ /* 0x000fe20003fce000 */
[----:B------:R-:W-:Y:S01]  /*14f0*/  FADD R17, R10, R10 ;  /* 0x0000000a0a117221 */ /* 0x000fe20000000000 */
[----:B------:R-:W-:Y:S01]  /*1500*/  FADD R21, R14, R14 ;  /* 0x0000000e0e157221 */ /* 0x000fe20000000000 */
[----:B------:R-:W-:Y:S01]  /*1510*/  FADD R12, R11, R11 ;  /* 0x0000000b0b0c7221 */ /* 0x000fe20000000000 */
[----:B------:R-:W-:-:S02]  /*1520*/  @P3 FSEL R17, R15, -1, P0 ;  /* 0xbf8000000f113808 */ /* 0x000fc40000000000 */
[----:B------:R-:W-:Y:S02]  /*1530*/  @P5 FSEL R21, R3, -1, P1 ;  /* 0xbf80000003155808 */ /* 0x000fe40000800000 */
[----:B------:R-:W-:Y:S02]  /*1540*/  @P4 FSEL R12, R18, -1, P6 ;  /* 0xbf800000120c4808 */ /* 0x000fe40003000000 */
[----:B------:R-:W-:Y:S01]  /*1550*/  FSETP.GT.AND P2, PT, R4, RZ, PT ;  /* 0x000000ff0400720b */ /* 0x000fe20003f44000 */
[----:B------:R-:W0:Y:S01]  /*1560*/  LDC.64 R18, c[0x0][0x210] ;  /* 0x00008400ff127b82 */ /* 0x000e220000000a00 */
[----:B------:R-:W-:Y:S02]  /*1570*/  FSETP.GT.AND P3, PT, R10, RZ, PT ;  /* 0x000000ff0a00720b */ /* 0x000fe40003f64000 */
[----:B------:R-:W-:Y:S02]  /*1580*/  FSETP.GT.AND P1, PT, R11, RZ, PT ;  /* 0x000000ff0b00720b */ /* 0x000fe40003f24000 */
[----:B------:R-:W-:-:S02]  /*1590*/  FSETP.GT.AND P0, PT, R14, RZ, PT ;  /* 0x000000ff0e00720b */ /* 0x000fc40003f04000 */
[----:B------:R-:W-:Y:S02]  /*15a0*/  FSEL R4, R4, R13, P2 ;  /* 0x0000000d04047208 */ /* 0x000fe40001000000 */
[----:B------:R-:W-:Y:S02]  /*15b0*/  FSEL R10, R10, R17, P3 ;  /* 0x000000110a0a7208 */ /* 0x000fe40001800000 */
[----:B------:R-:W-:Y:S02]  /*15c0*/  FSEL R11, R11, R12, P1 ;  /* 0x0000000c0b0b7208 */ /* 0x000fe40000800000 */
[----:B------:R-:W-:Y:S01]  /*15d0*/  FSEL R21, R14, R21, P0 ;  /* 0x000000150e157208 */ /* 0x000fe20000000000 */
[----:B------:R-:W-:Y:S01]  /*15e0*/  FADD R24, -R5, R24 ;  /* 0x0000001805187221 */ /* 0x000fe20000000100 */
[----:B------:R-:W-:Y:S01]  /*15f0*/  FADD R16, -R23, R16 ;  /* 0x0000001017107221 */ /* 0x000fe20000000100 */
[----:B------:R-:W-:Y:S02]  /*1600*/  FADD R11, -R10, R11 ;  /* 0x0000000b0a0b7221 */ /* 0x000fe40000000100 */
[----:B------:R-:W-:Y:S01]  /*1610*/  FADD R21, -R4, R21 ;  /* 0x0000001504157221 */ /* 0x000fe20000000100 */
[C---:B------:R-:W-:Y:S01]  /*1620*/  FFMA R5, R8.reuse, R24, R5 ;  /* 0x0000001808057223 */ /* 0x040fe20000000005 */
[----:B------:R-:W-:Y:S01]  /*1630*/  FFMA R16, R8, R16, R23 ;  /* 0x0000001008107223 */ /* 0x000fe20000000017 */
[C---:B------:R-:W-:Y:S01]  /*1640*/  FFMA R11, R9.reuse, R11, R10 ;  /* 0x0000000b090b7223 */ /* 0x040fe2000000000a */
[----:B------:R-:W-:-:S02]  /*1650*/  FFMA R4, R9, R21, R4 ;  /* 0x0000001509047223 */ /* 0x000fc40000000004 */
[----:B------:R-:W-:Y:S02]  /*1660*/  FADD R16, -R5, R16 ;  /* 0x0000001005107221 */ /* 0x000fe40000000100 */
[----:B------:R-:W-:Y:S02]  /*1670*/  FADD R4, -R11, R4 ;  /* 0x000000040b047221 */ /* 0x000fe40000000100 */
[C---:B----4-:R-:W-:Y:S02]  /*1680*/  FFMA R5, R2.reuse, R16, R5 ;  /* 0x0000001002057223 */ /* 0x050fe40000000005 */
[----:B------:R-:W-:Y:S01]  /*1690*/  FFMA R4, R2, R4, R11 ;  /* 0x0000000402047223 */ /* 0x000fe2000000000b */
[----:B0-----:R-:W-:-:S04]  /*16a0*/  IMAD.WIDE R18, R0, 0x4, R18 ;  /* 0x0000000400127825 */ /* 0x001fc800078e0212 */
[----:B------:R-:W-:Y:S01]  /*16b0*/  FADD R6, R6, R5 ;  /* 0x0000000506067221 */ /* 0x000fe20000000000 */
[----:B------:R-:W-:-:S05]  /*16c0*/  FADD R7, R7, R4 ;  /* 0x0000000407077221 */ /* 0x000fca0000000000 */
[----:B------:R-:W-:Y:S01]  /*16d0*/  STG.E.64 desc[UR4][R18.64], R6 ;  /* 0x0000000612007986 */ /* 0x000fe2000c101b04 */
[----:B------:R-:W-:Y:S05]  /*16e0*/  EXIT ;  /* 0x000000000000794d */ /* 0x000fea0003800000 */
.L_x_0:
[----:B------:R-:W-:-:S00]  /*16f0*/  BRA `(.L_x_0) ;  /* 0xfffffffc00fc7947 */ /* 0x000fc0000383ffff */
[----:B------:R-:W-:-:S00]  /*1700*/  NOP ;  /* 0x0000000000007918 */ /* 0x000fc00000000000 */
[----:B------:R-:W-:-:S00]  /*1710*/  NOP ;  /* 0x0000000000007918 */ /* 0x000fc00000000000 */
[----:B------:R-:W-:-:S00]  /*1720*/  NOP ;  /* 0x0000000000007918 */ /* 0x000fc00000000000 */
[----:B------:R-:W-:-:S00]  /*1730*/  NOP ;  /* 0x0000000000007918 */ /* 0x000fc00000000000 */
[----:B------:R-:W-:-:S00]  /*1740*/  NOP ;  /* 0x0000000000007918 */ /* 0x000fc00000000000 */
[----:B------:R-:W-:-:S00]  /*1750*/  NOP ;  /* 0x0000000000007918 */ /* 0x000fc00000000000 */
[----:B------:R-:W-:-:S00]  /*1760*/  NOP ;  /* 0x0000000000007918 */ /* 0x000fc00000000000 */
[----:B------:R-:W-:-:S00]  /*1770*/  NOP ;  /* 0x0000000000007918 */ /* 0x000fc00000000000 */
.L_x_1:


//--------------------- .nv.global.init           --------------------------
	.section	.nv.global.init,"aw",@progbits
.nv.global.init:
	.type		_$_str,@object
	.size		_$_str,(.L_0 - _$_str)
_$_str:
        /*0000*/ 	.byte	0x5f, 0x5f, 0x43, 0x55, 0x44, 0x41, 0x5f, 0x46, 0x54, 0x5a, 0x00
.L_0:


//--------------------- .nv.constant0.triton_poi_fused__unsafe_index_add_elu_mul_sub_17 --------------------------
	.section	.nv.constant0.triton_poi_fused__unsafe_index_add_elu_mul_sub_17,"a",@progbits
	.sectionflags	@""
	.align	4
.nv.constant0.triton_poi_fused__unsafe_index_add_elu_mul_sub_17:
	.zero		620
